//
// Generated by NVIDIA NVVM Compiler
//
// Compiler Build ID: CL-36424714
// Cuda compilation tools, release 13.0, V13.0.88
// Based on NVVM 20.0.0
//

.version 9.0
.target sm_100
.address_size 64

	// .globl	_Z10add_matrixPfS_S_i

.visible .entry _Z10add_matrixPfS_S_i(
	.param .u64 .ptr .align 1 _Z10add_matrixPfS_S_i_param_0,
	.param .u64 .ptr .align 1 _Z10add_matrixPfS_S_i_param_1,
	.param .u64 .ptr .align 1 _Z10add_matrixPfS_S_i_param_2,
	.param .u32 _Z10add_matrixPfS_S_i_param_3
)
{
	.reg .pred 	%p<2>;
	.reg .b32 	%r<14>;
	.reg .b32 	%f<4>;
	.reg .b64 	%rd<11>;

	ld.param.u64 	%rd1, [_Z10add_matrixPfS_S_i_param_0];
	ld.param.u64 	%rd2, [_Z10add_matrixPfS_S_i_param_1];
	ld.param.u64 	%rd3, [_Z10add_matrixPfS_S_i_param_2];
	ld.param.u32 	%r4, [_Z10add_matrixPfS_S_i_param_3];
	mov.u32 	%r5, %tid.x;
	mov.u32 	%r6, %ctaid.x;
	mov.u32 	%r7, %ntid.x;
	mad.lo.s32 	%r1, %r6, %r7, %r5;
	mov.u32 	%r8, %tid.y;
	mov.u32 	%r9, %ctaid.y;
	mov.u32 	%r10, %ntid.y;
	mad.lo.s32 	%r11, %r9, %r10, %r8;
	max.s32 	%r12, %r1, %r11;
	setp.ge.s32 	%p1, %r12, %r4;
	@%p1 bra 	$L__BB0_2;
	cvta.to.global.u64 	%rd4, %rd1;
	cvta.to.global.u64 	%rd5, %rd2;
	cvta.to.global.u64 	%rd6, %rd3;
	mad.lo.s32 	%r13, %r4, %r1, %r11;
	mul.wide.s32 	%rd7, %r13, 4;
	add.s64 	%rd8, %rd4, %rd7;
	ld.global.f32 	%f1, [%rd8];
	add.s64 	%rd9, %rd5, %rd7;
	ld.global.f32 	%f2, [%rd9];
	add.f32 	%f3, %f1, %f2;
	add.s64 	%rd10, %rd6, %rd7;
	st.global.f32 	[%rd10], %f3;
$L__BB0_2:
	ret;

}


// ===== COMPILED SASS (sm_100) =====

	.target	sm_100

	.elftype	@"ET_EXEC"


//--------------------- .note.nv.tkinfo           --------------------------
	.section	.note.nv.tkinfo,"",@"SHT_NOTE"
	.sectionflags	@"SHF_NOTE_NV_TKINFO"
	.tkinfo
        /*0018*/ 	.word	0x00000002
        /*0030*/ 	.string	""
        /*0030*/ 	.string	"ptxas"
        /*0030*/ 	.string	"Cuda compilation tools, release 13.0, V13.0.88"
        /*0030*/ 	.string	"Build cuda_13.0.r13.0/compiler.36424714_0"
        /*0030*/ 	.string	"-arch sm_100 -m 64 "



//--------------------- .note.nv.cuinfo           --------------------------
	.section	.note.nv.cuinfo,"",@"SHT_NOTE"
	.sectionflags	@"SHF_NOTE_NV_CUINFO"
        /*0018*/ 	.short	0x0002
        /*001a*/ 	.short	0x0064
        /*001c*/ 	.short	0x0082
	.zero		2


//--------------------- .nv.info                  --------------------------
	.section	.nv.info,"",@"SHT_CUDA_INFO"
	.align	4


	//----- nvinfo : EIATTR_REGCOUNT
	.align		4
        /*0000*/ 	.byte	0x04, 0x2f
        /*0002*/ 	.short	(.L_1 - .L_0)
	.align		4
.L_0:
        /*0004*/ 	.word	index@(_Z10add_matrixPfS_S_i)
        /*0008*/ 	.word	0x0000000c


	//----- nvinfo : EIATTR_FRAME_SIZE
	.align		4
.L_1:
        /*000c*/ 	.byte	0x04, 0x11
        /*000e*/ 	.short	(.L_3 - .L_2)
	.align		4
.L_2:
        /*0010*/ 	.word	index@(_Z10add_matrixPfS_S_i)
        /*0014*/ 	.word	0x00000000


	//----- nvinfo : EIATTR_MIN_STACK_SIZE
	.align		4
.L_3:
        /*0018*/ 	.byte	0x04, 0x12
        /*001a*/ 	.short	(.L_5 - .L_4)
	.align		4
.L_4:
        /*001c*/ 	.word	index@(_Z10add_matrixPfS_S_i)
        /*0020*/ 	.word	0x00000000
.L_5:


//--------------------- .nv.compat                --------------------------
	.section	.nv.compat,"",@"SHT_CUDA_COMPAT_INFO"
	.align	4
        /*0000*/ 	.byte	0x02, 0x09, 0x00, 0x00, 0x02, 0x02, 0x01, 0x00, 0x02, 0x05, 0x05, 0x00, 0x03, 0x07, 0x01, 0x01
        /*0010*/ 	.byte	0x02, 0x03, 0x00, 0x00, 0x02, 0x06, 0x01, 0x00, 0x04, 0x0b, 0x08, 0x00, 0x09, 0x00, 0x00, 0x00
        /*0020*/ 	.byte	0x00, 0x00, 0x00, 0x00


//--------------------- .nv.info._Z10add_matrixPfS_S_i --------------------------
	.section	.nv.info._Z10add_matrixPfS_S_i,"",@"SHT_CUDA_INFO"
	.sectionflags	@""
	.align	4


	//----- nvinfo : EIATTR_CUDA_API_VERSION
	.align		4
        /*0000*/ 	.byte	0x04, 0x37
        /*0002*/ 	.short	(.L_7 - .L_6)
.L_6:
        /*0004*/ 	.word	0x00000082


	//----- nvinfo : EIATTR_KPARAM_INFO
	.align		4
.L_7:
        /*0008*/ 	.byte	0x04, 0x17
        /*000a*/ 	.short	(.L_9 - .L_8)
.L_8:
        /*000c*/ 	.word	0x00000000
        /*0010*/ 	.short	0x0003
        /*0012*/ 	.short	0x0018
        /*0014*/ 	.byte	0x00, 0xf0, 0x11, 0x00


	//----- nvinfo : EIATTR_KPARAM_INFO
	.align		4
.L_9:
        /*0018*/ 	.byte	0x04, 0x17
        /*001a*/ 	.short	(.L_11 - .L_10)
.L_10:
        /*001c*/ 	.word	0x00000000
        /*0020*/ 	.short	0x0002
        /*0022*/ 	.short	0x0010
        /*0024*/ 	.byte	0x00, 0xf5, 0x21, 0x00


	//----- nvinfo : EIATTR_KPARAM_INFO
	.align		4
.L_11:
        /*0028*/ 	.byte	0x04, 0x17
        /*002a*/ 	.short	(.L_13 - .L_12)
.L_12:
        /*002c*/ 	.word	0x00000000
        /*0030*/ 	.short	0x0001
        /*0032*/ 	.short	0x0008
        /*0034*/ 	.byte	0x00, 0xf5, 0x21, 0x00


	//----- nvinfo : EIATTR_KPARAM_INFO
	.align		4
.L_13:
        /*0038*/ 	.byte	0x04, 0x17
        /*003a*/ 	.short	(.L_15 - .L_14)
.L_14:
        /*003c*/ 	.word	0x00000000
        /*0040*/ 	.short	0x0000
        /*0042*/ 	.short	0x0000
        /*0044*/ 	.byte	0x00, 0xf5, 0x21, 0x00


	//----- nvinfo : EIATTR_SPARSE_MMA_MASK
	.align		4
.L_15:
        /*0048*/ 	.byte	0x03, 0x50
        /*004a*/ 	.short	0x0000


	//----- nvinfo : EIATTR_MAXREG_COUNT
	.align		4
        /*004c*/ 	.byte	0x03, 0x1b
        /*004e*/ 	.short	0x00ff


	//----- nvinfo : EIATTR_MERCURY_ISA_VERSION
	.align		4
        /*0050*/ 	.byte	0x03, 0x5f
        /*0052*/ 	.short	0x0101


	//----- nvinfo : EIATTR_VRC_CTA_INIT_COUNT
	.align		4
        /*0054*/ 	.byte	0x02, 0x4a
	.zero		1
	.zero		1


	//----- nvinfo : EIATTR_EXIT_INSTR_OFFSETS
	.align		4
        /*0058*/ 	.byte	0x04, 0x1c
        /*005a*/ 	.short	(.L_17 - .L_16)


	//   ....[0]....
.L_16:
        /*005c*/ 	.word	0x000000c0


	//   ....[1]....
        /*0060*/ 	.word	0x00000190


	//----- nvinfo : EIATTR_CBANK_PARAM_SIZE
	.align		4
.L_17:
        /*0064*/ 	.byte	0x03, 0x19
        /*0066*/ 	.short	0x001c


	//----- nvinfo : EIATTR_PARAM_CBANK
	.align		4
        /*0068*/ 	.byte	0x04, 0x0a
        /*006a*/ 	.short	(.L_19 - .L_18)
	.align		4
.L_18:
        /*006c*/ 	.word	index@(.nv.constant0._Z10add_matrixPfS_S_i)
        /*0070*/ 	.short	0x0380
        /*0072*/ 	.short	0x001c


	//----- nvinfo : EIATTR_SW_WAR
	.align		4
.L_19:
        /*0074*/ 	.byte	0x04, 0x36
        /*0076*/ 	.short	(.L_21 - .L_20)
.L_20:
        /*0078*/ 	.word	0x00000008
.L_21:


//--------------------- .nv.callgraph             --------------------------
	.section	.nv.callgraph,"",@"SHT_CUDA_CALLGRAPH"
	.align	4
	.sectionentsize	8
	.align		4
        /*0000*/ 	.word	0x00000000
	.align		4
        /*0004*/ 	.word	0xffffffff
	.align		4
        /*0008*/ 	.word	0x00000000
	.align		4
        /*000c*/ 	.word	0xfffffffe
	.align		4
        /*0010*/ 	.word	0x00000000
	.align		4
        /*0014*/ 	.word	0xfffffffd
	.align		4
        /*0018*/ 	.word	0x00000000
	.align		4
        /*001c*/ 	.word	0xfffffffc


//--------------------- .text._Z10add_matrixPfS_S_i --------------------------
	.section	.text._Z10add_matrixPfS_S_i,"ax",@progbits
	.align	128
        .global         _Z10add_matrixPfS_S_i
        .type           _Z10add_matrixPfS_S_i,@function
        .size           _Z10add_matrixPfS_S_i,(.L_x_1 - _Z10add_matrixPfS_S_i)
        .other          _Z10add_matrixPfS_S_i,@"STO_CUDA_ENTRY STV_DEFAULT"
_Z10add_matrixPfS_S_i:
.text._Z10add_matrixPfS_S_i:
[----:B------:R-:W-:Y:S01]  /*0000*/  LDC R1, c[0x0][0x37c] ;  /* 0x0000df00ff017b82 */ /* 0x000fe20000000800 */
[----:B------:R-:W0:Y:S07]  /*0010*/  S2R R0, SR_TID.X ;  /* 0x0000000000007919 */ /* 0x000e2e0000002100 */
[----:B------:R-:W0:Y:S01]  /*0020*/  LDC R3, c[0x0][0x360] ;  /* 0x0000d800ff037b82 */ /* 0x000e220000000800 */
[----:B------:R-:W1:Y:S01]  /*0030*/  LDCU UR6, c[0x0][0x398] ;  /* 0x00007300ff0677ac */ /* 0x000e620008000800 */
[----:B------:R-:W2:Y:S06]  /*0040*/  S2R R7, SR_TID.Y ;  /* 0x0000000000077919 */ /* 0x000eac0000002200 */
[----:B------:R-:W0:Y:S08]  /*0050*/  S2UR UR4, SR_CTAID.X ;  /* 0x00000000000479c3 */ /* 0x000e300000002500 */
[----:B------:R-:W2:Y:S08]  /*0060*/  S2UR UR5, SR_CTAID.Y ;  /* 0x00000000000579c3 */ /* 0x000eb00000002600 */
[----:B------:R-:W2:Y:S01]  /*0070*/  LDC R2, c[0x0][0x364] ;  /* 0x0000d900ff027b82 */ /* 0x000ea20000000800 */
[----:B0-----:R-:W-:-:S02]  /*0080*/  IMAD R0, R3, UR4, R0 ;  /* 0x0000000403007c24 */ /* 0x001fc4000f8e0200 */
[----:B--2---:R-:W-:-:S05]  /*0090*/  IMAD R7, R2, UR5, R7 ;  /* 0x0000000502077c24 */ /* 0x004fca000f8e0207 */
[----:B------:R-:W-:-:S04]  /*00a0*/  VIMNMX R2, PT, PT, R0, R7, !PT ;  /* 0x0000000700027248 */ /* 0x000fc80007fe0100 */
[----:B-1----:R-:W-:-:S13]  /*00b0*/  ISETP.GE.AND P0, PT, R2, UR6, PT ;  /* 0x0000000602007c0c */ /* 0x002fda000bf06270 */
[----:B------:R-:W-:Y:S05]  /*00c0*/  @P0 EXIT ;  /* 0x000000000000094d */ /* 0x000fea0003800000 */
[----:B------:R-:W0:Y:S01]  /*00d0*/  LDC.64 R2, c[0x0][0x380] ;  /* 0x0000e000ff027b82 */ /* 0x000e220000000a00 */
[----:B------:R-:W1:Y:S01]  /*00e0*/  LDCU.64 UR4, c[0x0][0x358] ;  /* 0x00006b00ff0477ac */ /* 0x000e620008000a00 */
[----:B------:R-:W-:-:S06]  /*00f0*/  IMAD R9, R0, UR6, R7 ;  /* 0x0000000600097c24 */ /* 0x000fcc000f8e0207 */
[----:B------:R-:W2:Y:S08]  /*0100*/  LDC.64 R4, c[0x0][0x388] ;  /* 0x0000e200ff047b82 */ /* 0x000eb00000000a00 */
[----:B------:R-:W3:Y:S01]  /*0110*/  LDC.64 R6, c[0x0][0x390] ;  /* 0x0000e400ff067b82 */ /* 0x000ee20000000a00 */
[----:B0-----:R-:W-:-:S06]  /*0120*/  IMAD.WIDE R2, R9, 0x4, R2 ;  /* 0x0000000409027825 */ /* 0x001fcc00078e0202 */
[----:B-1----:R-:W4:Y:S01]  /*0130*/  LDG.E R2, desc[UR4][R2.64] ;  /* 0x0000000402027981 */ /* 0x002f22000c1e1900 */
[----:B--2---:R-:W-:-:S06]  /*0140*/  IMAD.WIDE R4, R9, 0x4, R4 ;  /* 0x0000000409047825 */ /* 0x004fcc00078e0204 */
[----:B------:R-:W4:Y:S01]  /*0150*/  LDG.E R5, desc[UR4][R4.64] ;  /* 0x0000000404057981 */ /* 0x000f22000c1e1900 */
[----:B---3--:R-:W-:-:S04]  /*0160*/  IMAD.WIDE R6, R9, 0x4, R6 ;  /* 0x0000000409067825 */ /* 0x008fc800078e0206 */
[----:B----4-:R-:W-:-:S05]  /*0170*/  FADD R9, R2, R5 ;  /* 0x0000000502097221 */ /* 0x010fca0000000000 */
[----:B------:R-:W-:Y:S01]  /*0180*/  STG.E desc[UR4][R6.64], R9 ;  /* 0x0000000906007986 */ /* 0x000fe2000c101904 */
[----:B------:R-:W-:Y:S05]  /*0190*/  EXIT ;  /* 0x000000000000794d */ /* 0x000fea0003800000 */
.L_x_0:
[----:B------:R-:W-:-:S00]  /*01a0*/  BRA `(.L_x_0) ;  /* 0xfffffffc00fc7947 */ /* 0x000fc0000383ffff */
[----:B------:R-:W-:-:S00]  /*01b0*/  NOP ;  /* 0x0000000000007918 */ /* 0x000fc00000000000 */
        /* <DEDUP_REMOVED lines=12> */
.L_x_1:


//--------------------- .nv.shared.reserved.0     --------------------------
	.section	.nv.shared.reserved.0,"aw",@nobits
	.weak		__nv_reservedSMEM_offset_0_alias
	.size		__nv_reservedSMEM_offset_0_alias, 0, 64
	.other		__nv_reservedSMEM_offset_0_alias,@"STO_CUDA_RESERVED_SHARED STV_DEFAULT"
__nv_reservedSMEM_offset_0_alias:
	.zero		0
	.zero		64


//--------------------- .nv.constant0._Z10add_matrixPfS_S_i --------------------------
	.section	.nv.constant0._Z10add_matrixPfS_S_i,"a",@progbits
	.sectionflags	@""
	.align	4
.nv.constant0._Z10add_matrixPfS_S_i:
	.zero		924


//--------------------- SYMBOLS --------------------------

	.type		.nv.reservedSmem.offset0,@object
	.size		.nv.reservedSmem.offset0,0x4
